//
// Generated by NVIDIA NVVM Compiler
//
// Compiler Build ID: CL-36424714
// Cuda compilation tools, release 13.0, V13.0.88
// Based on NVVM 20.0.0
//

.version 9.0
.target sm_100
.address_size 64

	// .globl	_Z12reductionMaxPiiS_

.visible .entry _Z12reductionMaxPiiS_(
	.param .u64 .ptr .align 1 _Z12reductionMaxPiiS__param_0,
	.param .u32 _Z12reductionMaxPiiS__param_1,
	.param .u64 .ptr .align 1 _Z12reductionMaxPiiS__param_2
)
{
	.reg .pred 	%p<6>;
	.reg .b32 	%r<17>;
	.reg .b64 	%rd<9>;

	ld.param.u64 	%rd3, [_Z12reductionMaxPiiS__param_0];
	ld.param.u32 	%r5, [_Z12reductionMaxPiiS__param_1];
	ld.param.u64 	%rd2, [_Z12reductionMaxPiiS__param_2];
	cvta.to.global.u64 	%rd1, %rd3;
	mov.u32 	%r6, %ntid.x;
	mov.u32 	%r7, %ctaid.x;
	mov.u32 	%r8, %tid.x;
	mad.lo.s32 	%r1, %r6, %r7, %r8;
	setp.ge.s32 	%p1, %r1, %r5;
	@%p1 bra 	$L__BB0_8;
	setp.lt.s32 	%p2, %r5, 2;
	@%p2 bra 	$L__BB0_6;
	mov.b32 	%r16, 1;
$L__BB0_3:
	shl.b32 	%r3, %r16, 1;
	mul.lo.s32 	%r4, %r3, %r1;
	add.s32 	%r10, %r4, %r16;
	max.s32 	%r11, %r4, %r10;
	setp.ge.s32 	%p3, %r11, %r5;
	@%p3 bra 	$L__BB0_5;
	mul.wide.s32 	%rd4, %r4, 4;
	add.s64 	%rd5, %rd1, %rd4;
	ld.global.u32 	%r12, [%rd5];
	mul.wide.s32 	%rd6, %r16, 4;
	add.s64 	%rd7, %rd5, %rd6;
	ld.global.u32 	%r13, [%rd7];
	max.s32 	%r14, %r12, %r13;
	st.global.u32 	[%rd5], %r14;
$L__BB0_5:
	bar.sync 	0;
	setp.lt.s32 	%p4, %r3, %r5;
	mov.u32 	%r16, %r3;
	@%p4 bra 	$L__BB0_3;
$L__BB0_6:
	setp.ne.s32 	%p5, %r1, 0;
	@%p5 bra 	$L__BB0_8;
	ld.global.u32 	%r15, [%rd1];
	cvta.to.global.u64 	%rd8, %rd2;
	st.global.u32 	[%rd8], %r15;
$L__BB0_8:
	ret;

}
	// .globl	_Z15minGPUReductionPiiS_
.visible .entry _Z15minGPUReductionPiiS_(
	.param .u64 .ptr .align 1 _Z15minGPUReductionPiiS__param_0,
	.param .u32 _Z15minGPUReductionPiiS__param_1,
	.param .u64 .ptr .align 1 _Z15minGPUReductionPiiS__param_2
)
{
	.reg .pred 	%p<6>;
	.reg .b32 	%r<17>;
	.reg .b64 	%rd<9>;

	ld.param.u64 	%rd3, [_Z15minGPUReductionPiiS__param_0];
	ld.param.u32 	%r5, [_Z15minGPUReductionPiiS__param_1];
	ld.param.u64 	%rd2, [_Z15minGPUReductionPiiS__param_2];
	cvta.to.global.u64 	%rd1, %rd3;
	mov.u32 	%r6, %ntid.x;
	mov.u32 	%r7, %ctaid.x;
	mov.u32 	%r8, %tid.x;
	mad.lo.s32 	%r1, %r6, %r7, %r8;
	setp.ge.s32 	%p1, %r1, %r5;
	@%p1 bra 	$L__BB1_8;
	setp.lt.s32 	%p2, %r5, 2;
	@%p2 bra 	$L__BB1_6;
	mov.b32 	%r16, 1;
$L__BB1_3:
	shl.b32 	%r3, %r16, 1;
	mul.lo.s32 	%r4, %r3, %r1;
	add.s32 	%r10, %r4, %r16;
	max.s32 	%r11, %r4, %r10;
	setp.ge.s32 	%p3, %r11, %r5;
	@%p3 bra 	$L__BB1_5;
	mul.wide.s32 	%rd4, %r4, 4;
	add.s64 	%rd5, %rd1, %rd4;
	ld.global.u32 	%r12, [%rd5];
	mul.wide.s32 	%rd6, %r16, 4;
	add.s64 	%rd7, %rd5, %rd6;
	ld.global.u32 	%r13, [%rd7];
	min.s32 	%r14, %r12, %r13;
	st.global.u32 	[%rd5], %r14;
$L__BB1_5:
	bar.sync 	0;
	setp.lt.s32 	%p4, %r3, %r5;
	mov.u32 	%r16, %r3;
	@%p4 bra 	$L__BB1_3;
$L__BB1_6:
	setp.ne.s32 	%p5, %r1, 0;
	@%p5 bra 	$L__BB1_8;
	ld.global.u32 	%r15, [%rd1];
	cvta.to.global.u64 	%rd8, %rd2;
	st.global.u32 	[%rd8], %r15;
$L__BB1_8:
	ret;

}
	// .globl	_Z12reductionSumPiiS_
.visible .entry _Z12reductionSumPiiS_(
	.param .u64 .ptr .align 1 _Z12reductionSumPiiS__param_0,
	.param .u32 _Z12reductionSumPiiS__param_1,
	.param .u64 .ptr .align 1 _Z12reductionSumPiiS__param_2
)
{
	.reg .pred 	%p<6>;
	.reg .b32 	%r<17>;
	.reg .b64 	%rd<9>;

	ld.param.u64 	%rd3, [_Z12reductionSumPiiS__param_0];
	ld.param.u32 	%r5, [_Z12reductionSumPiiS__param_1];
	ld.param.u64 	%rd2, [_Z12reductionSumPiiS__param_2];
	cvta.to.global.u64 	%rd1, %rd3;
	mov.u32 	%r6, %ntid.x;
	mov.u32 	%r7, %ctaid.x;
	mov.u32 	%r8, %tid.x;
	mad.lo.s32 	%r1, %r6, %r7, %r8;
	setp.ge.s32 	%p1, %r1, %r5;
	@%p1 bra 	$L__BB2_8;
	setp.lt.s32 	%p2, %r5, 2;
	@%p2 bra 	$L__BB2_6;
	mov.b32 	%r16, 1;
$L__BB2_3:
	shl.b32 	%r3, %r16, 1;
	mul.lo.s32 	%r4, %r3, %r1;
	add.s32 	%r10, %r4, %r16;
	max.s32 	%r11, %r4, %r10;
	setp.ge.s32 	%p3, %r11, %r5;
	@%p3 bra 	$L__BB2_5;
	mul.wide.s32 	%rd4, %r4, 4;
	add.s64 	%rd5, %rd1, %rd4;
	ld.global.u32 	%r12, [%rd5];
	mul.wide.s32 	%rd6, %r16, 4;
	add.s64 	%rd7, %rd5, %rd6;
	ld.global.u32 	%r13, [%rd7];
	add.s32 	%r14, %r13, %r12;
	st.global.u32 	[%rd5], %r14;
$L__BB2_5:
	bar.sync 	0;
	setp.lt.s32 	%p4, %r3, %r5;
	mov.u32 	%r16, %r3;
	@%p4 bra 	$L__BB2_3;
$L__BB2_6:
	setp.ne.s32 	%p5, %r1, 0;
	@%p5 bra 	$L__BB2_8;
	ld.global.u32 	%r15, [%rd1];
	cvta.to.global.u64 	%rd8, %rd2;
	st.global.u32 	[%rd8], %r15;
$L__BB2_8:
	ret;

}
	// .globl	_Z17reductionMultiplyPiiS_
.visible .entry _Z17reductionMultiplyPiiS_(
	.param .u64 .ptr .align 1 _Z17reductionMultiplyPiiS__param_0,
	.param .u32 _Z17reductionMultiplyPiiS__param_1,
	.param .u64 .ptr .align 1 _Z17reductionMultiplyPiiS__param_2
)
{
	.reg .pred 	%p<6>;
	.reg .b32 	%r<17>;
	.reg .b64 	%rd<9>;

	ld.param.u64 	%rd3, [_Z17reductionMultiplyPiiS__param_0];
	ld.param.u32 	%r5, [_Z17reductionMultiplyPiiS__param_1];
	ld.param.u64 	%rd2, [_Z17reductionMultiplyPiiS__param_2];
	cvta.to.global.u64 	%rd1, %rd3;
	mov.u32 	%r6, %ntid.x;
	mov.u32 	%r7, %ctaid.x;
	mov.u32 	%r8, %tid.x;
	mad.lo.s32 	%r1, %r6, %r7, %r8;
	setp.ge.s32 	%p1, %r1, %r5;
	@%p1 bra 	$L__BB3_8;
	setp.lt.s32 	%p2, %r5, 2;
	@%p2 bra 	$L__BB3_6;
	mov.b32 	%r16, 1;
$L__BB3_3:
	shl.b32 	%r3, %r16, 1;
	mul.lo.s32 	%r4, %r3, %r1;
	add.s32 	%r10, %r4, %r16;
	max.s32 	%r11, %r4, %r10;
	setp.ge.s32 	%p3, %r11, %r5;
	@%p3 bra 	$L__BB3_5;
	mul.wide.s32 	%rd4, %r4, 4;
	add.s64 	%rd5, %rd1, %rd4;
	ld.global.u32 	%r12, [%rd5];
	mul.wide.s32 	%rd6, %r16, 4;
	add.s64 	%rd7, %rd5, %rd6;
	ld.global.u32 	%r13, [%rd7];
	mul.lo.s32 	%r14, %r13, %r12;
	st.global.u32 	[%rd5], %r14;
$L__BB3_5:
	bar.sync 	0;
	setp.lt.s32 	%p4, %r3, %r5;
	mov.u32 	%r16, %r3;
	@%p4 bra 	$L__BB3_3;
$L__BB3_6:
	setp.ne.s32 	%p5, %r1, 0;
	@%p5 bra 	$L__BB3_8;
	ld.global.u32 	%r15, [%rd1];
	cvta.to.global.u64 	%rd8, %rd2;
	st.global.u32 	[%rd8], %r15;
$L__BB3_8:
	ret;

}


// ===== COMPILED SASS (sm_100) =====

	.target	sm_100

	.elftype	@"ET_EXEC"


//--------------------- .note.nv.tkinfo           --------------------------
	.section	.note.nv.tkinfo,"",@"SHT_NOTE"
	.sectionflags	@"SHF_NOTE_NV_TKINFO"
	.tkinfo
        /*0018*/ 	.word	0x00000002
        /*0030*/ 	.string	""
        /*0030*/ 	.string	"ptxas"
        /*0030*/ 	.string	"Cuda compilation tools, release 13.0, V13.0.88"
        /*0030*/ 	.string	"Build cuda_13.0.r13.0/compiler.36424714_0"
        /*0030*/ 	.string	"-arch sm_100 -m 64 "



//--------------------- .note.nv.cuinfo           --------------------------
	.section	.note.nv.cuinfo,"",@"SHT_NOTE"
	.sectionflags	@"SHF_NOTE_NV_CUINFO"
        /*0018*/ 	.short	0x0002
        /*001a*/ 	.short	0x0064
        /*001c*/ 	.short	0x0082
	.zero		2


//--------------------- .nv.info                  --------------------------
	.section	.nv.info,"",@"SHT_CUDA_INFO"
	.align	4


	//----- nvinfo : EIATTR_REGCOUNT
	.align		4
        /*0000*/ 	.byte	0x04, 0x2f
        /*0002*/ 	.short	(.L_1 - .L_0)
	.align		4
.L_0:
        /*0004*/ 	.word	index@(_Z12reductionMaxPiiS_)
        /*0008*/ 	.word	0x0000000e


	//----- nvinfo : EIATTR_FRAME_SIZE
	.align		4
.L_1:
        /*000c*/ 	.byte	0x04, 0x11
        /*000e*/ 	.short	(.L_3 - .L_2)
	.align		4
.L_2:
        /*0010*/ 	.word	index@(_Z12reductionMaxPiiS_)
        /*0014*/ 	.word	0x00000000


	//----- nvinfo : EIATTR_REGCOUNT
	.align		4
.L_3:
        /*0018*/ 	.byte	0x04, 0x2f
        /*001a*/ 	.short	(.L_5 - .L_4)
	.align		4
.L_4:
        /*001c*/ 	.word	index@(_Z15minGPUReductionPiiS_)
        /*0020*/ 	.word	0x0000000e


	//----- nvinfo : EIATTR_FRAME_SIZE
	.align		4
.L_5:
        /*0024*/ 	.byte	0x04, 0x11
        /*0026*/ 	.short	(.L_7 - .L_6)
	.align		4
.L_6:
        /*0028*/ 	.word	index@(_Z15minGPUReductionPiiS_)
        /*002c*/ 	.word	0x00000000


	//----- nvinfo : EIATTR_REGCOUNT
	.align		4
.L_7:
        /*0030*/ 	.byte	0x04, 0x2f
        /*0032*/ 	.short	(.L_9 - .L_8)
	.align		4
.L_8:
        /*0034*/ 	.word	index@(_Z12reductionSumPiiS_)
        /*0038*/ 	.word	0x0000000e


	//----- nvinfo : EIATTR_FRAME_SIZE
	.align		4
.L_9:
        /*003c*/ 	.byte	0x04, 0x11
        /*003e*/ 	.short	(.L_11 - .L_10)
	.align		4
.L_10:
        /*0040*/ 	.word	index@(_Z12reductionSumPiiS_)
        /*0044*/ 	.word	0x00000000


	//----- nvinfo : EIATTR_REGCOUNT
	.align		4
.L_11:
        /*0048*/ 	.byte	0x04, 0x2f
        /*004a*/ 	.short	(.L_13 - .L_12)
	.align		4
.L_12:
        /*004c*/ 	.word	index@(_Z17reductionMultiplyPiiS_)
        /*0050*/ 	.word	0x0000000e


	//----- nvinfo : EIATTR_FRAME_SIZE
	.align		4
.L_13:
        /*0054*/ 	.byte	0x04, 0x11
        /*0056*/ 	.short	(.L_15 - .L_14)
	.align		4
.L_14:
        /*0058*/ 	.word	index@(_Z17reductionMultiplyPiiS_)
        /*005c*/ 	.word	0x00000000


	//----- nvinfo : EIATTR_MIN_STACK_SIZE
	.align		4
.L_15:
        /*0060*/ 	.byte	0x04, 0x12
        /*0062*/ 	.short	(.L_17 - .L_16)
	.align		4
.L_16:
        /*0064*/ 	.word	index@(_Z17reductionMultiplyPiiS_)
        /*0068*/ 	.word	0x00000000


	//----- nvinfo : EIATTR_MIN_STACK_SIZE
	.align		4
.L_17:
        /*006c*/ 	.byte	0x04, 0x12
        /*006e*/ 	.short	(.L_19 - .L_18)
	.align		4
.L_18:
        /*0070*/ 	.word	index@(_Z12reductionSumPiiS_)
        /*0074*/ 	.word	0x00000000


	//----- nvinfo : EIATTR_MIN_STACK_SIZE
	.align		4
.L_19:
        /*0078*/ 	.byte	0x04, 0x12
        /*007a*/ 	.short	(.L_21 - .L_20)
	.align		4
.L_20:
        /*007c*/ 	.word	index@(_Z15minGPUReductionPiiS_)
        /*0080*/ 	.word	0x00000000


	//----- nvinfo : EIATTR_MIN_STACK_SIZE
	.align		4
.L_21:
        /*0084*/ 	.byte	0x04, 0x12
        /*0086*/ 	.short	(.L_23 - .L_22)
	.align		4
.L_22:
        /*0088*/ 	.word	index@(_Z12reductionMaxPiiS_)
        /*008c*/ 	.word	0x00000000
.L_23:


//--------------------- .nv.compat                --------------------------
	.section	.nv.compat,"",@"SHT_CUDA_COMPAT_INFO"
	.align	4
        /*0000*/ 	.byte	0x02, 0x09, 0x00, 0x00, 0x02, 0x02, 0x01, 0x00, 0x02, 0x05, 0x05, 0x00, 0x03, 0x07, 0x01, 0x01
        /*0010*/ 	.byte	0x02, 0x03, 0x00, 0x00, 0x02, 0x06, 0x01, 0x00, 0x04, 0x0b, 0x08, 0x00, 0x09, 0x00, 0x00, 0x00
        /*0020*/ 	.byte	0x00, 0x00, 0x00, 0x00


//--------------------- .nv.info._Z17reductionMultiplyPiiS_ --------------------------
	.section	.nv.info._Z17reductionMultiplyPiiS_,"",@"SHT_CUDA_INFO"
	.sectionflags	@""
	.align	4


	//----- nvinfo : EIATTR_CUDA_API_VERSION
	.align		4
        /*0000*/ 	.byte	0x04, 0x37
        /*0002*/ 	.short	(.L_25 - .L_24)
.L_24:
        /*0004*/ 	.word	0x00000082


	//----- nvinfo : EIATTR_KPARAM_INFO
	.align		4
.L_25:
        /*0008*/ 	.byte	0x04, 0x17
        /*000a*/ 	.short	(.L_27 - .L_26)
.L_26:
        /*000c*/ 	.word	0x00000000
        /*0010*/ 	.short	0x0002
        /*0012*/ 	.short	0x0010
        /*0014*/ 	.byte	0x00, 0xf5, 0x21, 0x00


	//----- nvinfo : EIATTR_KPARAM_INFO
	.align		4
.L_27:
        /*0018*/ 	.byte	0x04, 0x17
        /*001a*/ 	.short	(.L_29 - .L_28)
.L_28:
        /*001c*/ 	.word	0x00000000
        /*0020*/ 	.short	0x0001
        /*0022*/ 	.short	0x0008
        /*0024*/ 	.byte	0x00, 0xf0, 0x11, 0x00


	//----- nvinfo : EIATTR_KPARAM_INFO
	.align		4
.L_29:
        /*0028*/ 	.byte	0x04, 0x17
        /*002a*/ 	.short	(.L_31 - .L_30)
.L_30:
        /*002c*/ 	.word	0x00000000
        /*0030*/ 	.short	0x0000
        /*0032*/ 	.short	0x0000
        /*0034*/ 	.byte	0x00, 0xf5, 0x21, 0x00


	//----- nvinfo : EIATTR_SPARSE_MMA_MASK
	.align		4
.L_31:
        /*0038*/ 	.byte	0x03, 0x50
        /*003a*/ 	.short	0x0000


	//----- nvinfo : EIATTR_MAXREG_COUNT
	.align		4
        /*003c*/ 	.byte	0x03, 0x1b
        /*003e*/ 	.short	0x00ff


	//----- nvinfo : EIATTR_NUM_BARRIERS
	.align		4
        /*0040*/ 	.byte	0x02, 0x4c
        /*0042*/ 	.byte	0x01
	.zero		1


	//----- nvinfo : EIATTR_MERCURY_ISA_VERSION
	.align		4
        /*0044*/ 	.byte	0x03, 0x5f
        /*0046*/ 	.short	0x0101


	//----- nvinfo : EIATTR_VRC_CTA_INIT_COUNT
	.align		4
        /*0048*/ 	.byte	0x02, 0x4a
	.zero		1
	.zero		1


	//----- nvinfo : EIATTR_EXIT_INSTR_OFFSETS
	.align		4
        /*004c*/ 	.byte	0x04, 0x1c
        /*004e*/ 	.short	(.L_33 - .L_32)


	//   ....[0]....
.L_32:
        /*0050*/ 	.word	0x00000070


	//   ....[1]....
        /*0054*/ 	.word	0x00000200


	//   ....[2]....
        /*0058*/ 	.word	0x00000250


	//----- nvinfo : EIATTR_CRS_STACK_SIZE
	.align		4
.L_33:
        /*005c*/ 	.byte	0x04, 0x1e
        /*005e*/ 	.short	(.L_35 - .L_34)
.L_34:
        /*0060*/ 	.word	0x00000000


	//----- nvinfo : EIATTR_CBANK_PARAM_SIZE
	.align		4
.L_35:
        /*0064*/ 	.byte	0x03, 0x19
        /*0066*/ 	.short	0x0018


	//----- nvinfo : EIATTR_PARAM_CBANK
	.align		4
        /*0068*/ 	.byte	0x04, 0x0a
        /*006a*/ 	.short	(.L_37 - .L_36)
	.align		4
.L_36:
        /*006c*/ 	.word	index@(.nv.constant0._Z17reductionMultiplyPiiS_)
        /*0070*/ 	.short	0x0380
        /*0072*/ 	.short	0x0018


	//----- nvinfo : EIATTR_SW_WAR
	.align		4
.L_37:
        /*0074*/ 	.byte	0x04, 0x36
        /*0076*/ 	.short	(.L_39 - .L_38)
.L_38:
        /*0078*/ 	.word	0x00000008
.L_39:


//--------------------- .nv.info._Z12reductionSumPiiS_ --------------------------
	.section	.nv.info._Z12reductionSumPiiS_,"",@"SHT_CUDA_INFO"
	.sectionflags	@""
	.align	4


	//----- nvinfo : EIATTR_CUDA_API_VERSION
	.align		4
        /*0000*/ 	.byte	0x04, 0x37
        /*0002*/ 	.short	(.L_41 - .L_40)
.L_40:
        /*0004*/ 	.word	0x00000082


	//----- nvinfo : EIATTR_KPARAM_INFO
	.align		4
.L_41:
        /*0008*/ 	.byte	0x04, 0x17
        /*000a*/ 	.short	(.L_43 - .L_42)
.L_42:
        /*000c*/ 	.word	0x00000000
        /*0010*/ 	.short	0x0002
        /*0012*/ 	.short	0x0010
        /*0014*/ 	.byte	0x00, 0xf5, 0x21, 0x00


	//----- nvinfo : EIATTR_KPARAM_INFO
	.align		4
.L_43:
        /*0018*/ 	.byte	0x04, 0x17
        /*001a*/ 	.short	(.L_45 - .L_44)
.L_44:
        /*001c*/ 	.word	0x00000000
        /*0020*/ 	.short	0x0001
        /*0022*/ 	.short	0x0008
        /*0024*/ 	.byte	0x00, 0xf0, 0x11, 0x00


	//----- nvinfo : EIATTR_KPARAM_INFO
	.align		4
.L_45:
        /*0028*/ 	.byte	0x04, 0x17
        /*002a*/ 	.short	(.L_47 - .L_46)
.L_46:
        /*002c*/ 	.word	0x00000000
        /*0030*/ 	.short	0x0000
        /*0032*/ 	.short	0x0000
        /*0034*/ 	.byte	0x00, 0xf5, 0x21, 0x00


	//----- nvinfo : EIATTR_SPARSE_MMA_MASK
	.align		4
.L_47:
        /*0038*/ 	.byte	0x03, 0x50
        /*003a*/ 	.short	0x0000


	//----- nvinfo : EIATTR_MAXREG_COUNT
	.align		4
        /*003c*/ 	.byte	0x03, 0x1b
        /*003e*/ 	.short	0x00ff


	//----- nvinfo : EIATTR_NUM_BARRIERS
	.align		4
        /*0040*/ 	.byte	0x02, 0x4c
        /*0042*/ 	.byte	0x01
	.zero		1


	//----- nvinfo : EIATTR_MERCURY_ISA_VERSION
	.align		4
        /*0044*/ 	.byte	0x03, 0x5f
        /*0046*/ 	.short	0x0101


	//----- nvinfo : EIATTR_VRC_CTA_INIT_COUNT
	.align		4
        /*0048*/ 	.byte	0x02, 0x4a
	.zero		1
	.zero		1


	//----- nvinfo : EIATTR_EXIT_INSTR_OFFSETS
	.align		4
        /*004c*/ 	.byte	0x04, 0x1c
        /*004e*/ 	.short	(.L_49 - .L_48)


	//   ....[0]....
.L_48:
        /*0050*/ 	.word	0x00000070


	//   ....[1]....
        /*0054*/ 	.word	0x00000200


	//   ....[2]....
        /*0058*/ 	.word	0x00000250


	//----- nvinfo : EIATTR_CRS_STACK_SIZE
	.align		4
.L_49:
        /*005c*/ 	.byte	0x04, 0x1e
        /*005e*/ 	.short	(.L_51 - .L_50)
.L_50:
        /*0060*/ 	.word	0x00000000


	//----- nvinfo : EIATTR_CBANK_PARAM_SIZE
	.align		4
.L_51:
        /*0064*/ 	.byte	0x03, 0x19
        /*0066*/ 	.short	0x0018


	//----- nvinfo : EIATTR_PARAM_CBANK
	.align		4
        /*0068*/ 	.byte	0x04, 0x0a
        /*006a*/ 	.short	(.L_53 - .L_52)
	.align		4
.L_52:
        /*006c*/ 	.word	index@(.nv.constant0._Z12reductionSumPiiS_)
        /*0070*/ 	.short	0x0380
        /*0072*/ 	.short	0x0018


	//----- nvinfo : EIATTR_SW_WAR
	.align		4
.L_53:
        /*0074*/ 	.byte	0x04, 0x36
        /*0076*/ 	.short	(.L_55 - .L_54)
.L_54:
        /*0078*/ 	.word	0x00000008
.L_55:


//--------------------- .nv.info._Z15minGPUReductionPiiS_ --------------------------
	.section	.nv.info._Z15minGPUReductionPiiS_,"",@"SHT_CUDA_INFO"
	.sectionflags	@""
	.align	4


	//----- nvinfo : EIATTR_CUDA_API_VERSION
	.align		4
        /*0000*/ 	.byte	0x04, 0x37
        /*0002*/ 	.short	(.L_57 - .L_56)
.L_56:
        /*0004*/ 	.word	0x00000082


	//----- nvinfo : EIATTR_KPARAM_INFO
	.align		4
.L_57:
        /*0008*/ 	.byte	0x04, 0x17
        /*000a*/ 	.short	(.L_59 - .L_58)
.L_58:
        /*000c*/ 	.word	0x00000000
        /*0010*/ 	.short	0x0002
        /*0012*/ 	.short	0x0010
        /*0014*/ 	.byte	0x00, 0xf5, 0x21, 0x00


	//----- nvinfo : EIATTR_KPARAM_INFO
	.align		4
.L_59:
        /*0018*/ 	.byte	0x04, 0x17
        /*001a*/ 	.short	(.L_61 - .L_60)
.L_60:
        /*001c*/ 	.word	0x00000000
        /*0020*/ 	.short	0x0001
        /*0022*/ 	.short	0x0008
        /*0024*/ 	.byte	0x00, 0xf0, 0x11, 0x00


	//----- nvinfo : EIATTR_KPARAM_INFO
	.align		4
.L_61:
        /*0028*/ 	.byte	0x04, 0x17
        /*002a*/ 	.short	(.L_63 - .L_62)
.L_62:
        /*002c*/ 	.word	0x00000000
        /*0030*/ 	.short	0x0000
        /*0032*/ 	.short	0x0000
        /*0034*/ 	.byte	0x00, 0xf5, 0x21, 0x00


	//----- nvinfo : EIATTR_SPARSE_MMA_MASK
	.align		4
.L_63:
        /*0038*/ 	.byte	0x03, 0x50
        /*003a*/ 	.short	0x0000


	//----- nvinfo : EIATTR_MAXREG_COUNT
	.align		4
        /*003c*/ 	.byte	0x03, 0x1b
        /*003e*/ 	.short	0x00ff


	//----- nvinfo : EIATTR_NUM_BARRIERS
	.align		4
        /*0040*/ 	.byte	0x02, 0x4c
        /*0042*/ 	.byte	0x01
	.zero		1


	//----- nvinfo : EIATTR_MERCURY_ISA_VERSION
	.align		4
        /*0044*/ 	.byte	0x03, 0x5f
        /*0046*/ 	.short	0x0101


	//----- nvinfo : EIATTR_VRC_CTA_INIT_COUNT
	.align		4
        /*0048*/ 	.byte	0x02, 0x4a
	.zero		1
	.zero		1


	//----- nvinfo : EIATTR_EXIT_INSTR_OFFSETS
	.align		4
        /*004c*/ 	.byte	0x04, 0x1c
        /*004e*/ 	.short	(.L_65 - .L_64)


	//   ....[0]....
.L_64:
        /*0050*/ 	.word	0x00000070


	//   ....[1]....
        /*0054*/ 	.word	0x00000200


	//   ....[2]....
        /*0058*/ 	.word	0x00000250


	//----- nvinfo : EIATTR_CRS_STACK_SIZE
	.align		4
.L_65:
        /*005c*/ 	.byte	0x04, 0x1e
        /*005e*/ 	.short	(.L_67 - .L_66)
.L_66:
        /*0060*/ 	.word	0x00000000


	//----- nvinfo : EIATTR_CBANK_PARAM_SIZE
	.align		4
.L_67:
        /*0064*/ 	.byte	0x03, 0x19
        /*0066*/ 	.short	0x0018


	//----- nvinfo : EIATTR_PARAM_CBANK
	.align		4
        /*0068*/ 	.byte	0x04, 0x0a
        /*006a*/ 	.short	(.L_69 - .L_68)
	.align		4
.L_68:
        /*006c*/ 	.word	index@(.nv.constant0._Z15minGPUReductionPiiS_)
        /*0070*/ 	.short	0x0380
        /*0072*/ 	.short	0x0018


	//----- nvinfo : EIATTR_SW_WAR
	.align		4
.L_69:
        /*0074*/ 	.byte	0x04, 0x36
        /*0076*/ 	.short	(.L_71 - .L_70)
.L_70:
        /*0078*/ 	.word	0x00000008
.L_71:


//--------------------- .nv.info._Z12reductionMaxPiiS_ --------------------------
	.section	.nv.info._Z12reductionMaxPiiS_,"",@"SHT_CUDA_INFO"
	.sectionflags	@""
	.align	4


	//----- nvinfo : EIATTR_CUDA_API_VERSION
	.align		4
        /*0000*/ 	.byte	0x04, 0x37
        /*0002*/ 	.short	(.L_73 - .L_72)
.L_72:
        /*0004*/ 	.word	0x00000082


	//----- nvinfo : EIATTR_KPARAM_INFO
	.align		4
.L_73:
        /*0008*/ 	.byte	0x04, 0x17
        /*000a*/ 	.short	(.L_75 - .L_74)
.L_74:
        /*000c*/ 	.word	0x00000000
        /*0010*/ 	.short	0x0002
        /*0012*/ 	.short	0x0010
        /*0014*/ 	.byte	0x00, 0xf5, 0x21, 0x00


	//----- nvinfo : EIATTR_KPARAM_INFO
	.align		4
.L_75:
        /*0018*/ 	.byte	0x04, 0x17
        /*001a*/ 	.short	(.L_77 - .L_76)
.L_76:
        /*001c*/ 	.word	0x00000000
        /*0020*/ 	.short	0x0001
        /*0022*/ 	.short	0x0008
        /*0024*/ 	.byte	0x00, 0xf0, 0x11, 0x00


	//----- nvinfo : EIATTR_KPARAM_INFO
	.align		4
.L_77:
        /*0028*/ 	.byte	0x04, 0x17
        /*002a*/ 	.short	(.L_79 - .L_78)
.L_78:
        /*002c*/ 	.word	0x00000000
        /*0030*/ 	.short	0x0000
        /*0032*/ 	.short	0x0000
        /*0034*/ 	.byte	0x00, 0xf5, 0x21, 0x00


	//----- nvinfo : EIATTR_SPARSE_MMA_MASK
	.align		4
.L_79:
        /*0038*/ 	.byte	0x03, 0x50
        /*003a*/ 	.short	0x0000


	//----- nvinfo : EIATTR_MAXREG_COUNT
	.align		4
        /*003c*/ 	.byte	0x03, 0x1b
        /*003e*/ 	.short	0x00ff


	//----- nvinfo : EIATTR_NUM_BARRIERS
	.align		4
        /*0040*/ 	.byte	0x02, 0x4c
        /*0042*/ 	.byte	0x01
	.zero		1


	//----- nvinfo : EIATTR_MERCURY_ISA_VERSION
	.align		4
        /*0044*/ 	.byte	0x03, 0x5f
        /*0046*/ 	.short	0x0101


	//----- nvinfo : EIATTR_VRC_CTA_INIT_COUNT
	.align		4
        /*0048*/ 	.byte	0x02, 0x4a
	.zero		1
	.zero		1


	//----- nvinfo : EIATTR_EXIT_INSTR_OFFSETS
	.align		4
        /*004c*/ 	.byte	0x04, 0x1c
        /*004e*/ 	.short	(.L_81 - .L_80)


	//   ....[0]....
.L_80:
        /*0050*/ 	.word	0x00000070


	//   ....[1]....
        /*0054*/ 	.word	0x00000200


	//   ....[2]....
        /*0058*/ 	.word	0x00000250


	//----- nvinfo : EIATTR_CRS_STACK_SIZE
	.align		4
.L_81:
        /*005c*/ 	.byte	0x04, 0x1e
        /*005e*/ 	.short	(.L_83 - .L_82)
.L_82:
        /*0060*/ 	.word	0x00000000


	//----- nvinfo : EIATTR_CBANK_PARAM_SIZE
	.align		4
.L_83:
        /*0064*/ 	.byte	0x03, 0x19
        /*0066*/ 	.short	0x0018


	//----- nvinfo : EIATTR_PARAM_CBANK
	.align		4
        /*0068*/ 	.byte	0x04, 0x0a
        /*006a*/ 	.short	(.L_85 - .L_84)
	.align		4
.L_84:
        /*006c*/ 	.word	index@(.nv.constant0._Z12reductionMaxPiiS_)
        /*0070*/ 	.short	0x0380
        /*0072*/ 	.short	0x0018


	//----- nvinfo : EIATTR_SW_WAR
	.align		4
.L_85:
        /*0074*/ 	.byte	0x04, 0x36
        /*0076*/ 	.short	(.L_87 - .L_86)
.L_86:
        /*0078*/ 	.word	0x00000008
.L_87:


//--------------------- .nv.callgraph             --------------------------
	.section	.nv.callgraph,"",@"SHT_CUDA_CALLGRAPH"
	.align	4
	.sectionentsize	8
	.align		4
        /*0000*/ 	.word	0x00000000
	.align		4
        /*0004*/ 	.word	0xffffffff
	.align		4
        /*0008*/ 	.word	0x00000000
	.align		4
        /*000c*/ 	.word	0xfffffffe
	.align		4
        /*0010*/ 	.word	0x00000000
	.align		4
        /*0014*/ 	.word	0xfffffffd
	.align		4
        /*0018*/ 	.word	0x00000000
	.align		4
        /*001c*/ 	.word	0xfffffffc


//--------------------- .text._Z17reductionMultiplyPiiS_ --------------------------
	.section	.text._Z17reductionMultiplyPiiS_,"ax",@progbits
	.align	128
        .global         _Z17reductionMultiplyPiiS_
        .type           _Z17reductionMultiplyPiiS_,@function
        .size           _Z17reductionMultiplyPiiS_,(.L_x_20 - _Z17reductionMultiplyPiiS_)
        .other          _Z17reductionMultiplyPiiS_,@"STO_CUDA_ENTRY STV_DEFAULT"
_Z17reductionMultiplyPiiS_:
.text._Z17reductionMultiplyPiiS_:
[----:B------:R-:W-:Y:S01]  /*0000*/  LDC R1, c[0x0][0x37c] ;  /* 0x0000df00ff017b82 */ /* 0x000fe20000000800 */
[----:B------:R-:W0:Y:S01]  /*0010*/  S2R R0, SR_CTAID.X ;  /* 0x0000000000007919 */ /* 0x000e220000002500 */
[----:B------:R-:W0:Y:S01]  /*0020*/  LDCU UR4, c[0x0][0x360] ;  /* 0x00006c00ff0477ac */ /* 0x000e220008000800 */
[----:B------:R-:W0:Y:S01]  /*0030*/  S2R R3, SR_TID.X ;  /* 0x0000000000037919 */ /* 0x000e220000002100 */
[----:B------:R-:W1:Y:S01]  /*0040*/  LDCU UR6, c[0x0][0x388] ;  /* 0x00007100ff0677ac */ /* 0x000e620008000800 */
[----:B0-----:R-:W-:-:S05]  /*0050*/  IMAD R0, R0, UR4, R3 ;  /* 0x0000000400007c24 */ /* 0x001fca000f8e0203 */
[----:B-1----:R-:W-:-:S13]  /*0060*/  ISETP.GE.AND P0, PT, R0, UR6, PT ;  /* 0x0000000600007c0c */ /* 0x002fda000bf06270 */
[----:B------:R-:W-:Y:S05]  /*0070*/  @P0 EXIT ;  /* 0x000000000000094d */ /* 0x000fea0003800000 */
[----:B------:R-:W-:Y:S01]  /*0080*/  UISETP.GE.AND UP0, UPT, UR6, 0x2, UPT ;  /* 0x000000020600788c */ /* 0x000fe2000bf06270 */
[----:B------:R-:W0:Y:S08]  /*0090*/  LDCU.64 UR4, c[0x0][0x358] ;  /* 0x00006b00ff0477ac */ /* 0x000e300008000a00 */
[----:B------:R-:W-:Y:S05]  /*00a0*/  BRA.U !UP0, `(.L_x_0) ;  /* 0x0000000108507547 */ /* 0x000fea000b800000 */
[----:B------:R-:W1:Y:S01]  /*00b0*/  LDC.64 R6, c[0x0][0x380] ;  /* 0x0000e000ff067b82 */ /* 0x000e620000000a00 */
[----:B------:R-:W-:Y:S01]  /*00c0*/  HFMA2 R5, -RZ, RZ, 0, 5.9604644775390625e-08 ;  /* 0x00000001ff057431 */ /* 0x000fe200000001ff */
[----:B------:R-:W2:Y:S06]  /*00d0*/  LDCU UR6, c[0x0][0x388] ;  /* 0x00007100ff0677ac */ /* 0x000eac0008000800 */
.L_x_3:
[----:B------:R-:W-:Y:S01]  /*00e0*/  SHF.L.U32 R11, R5, 0x1, RZ ;  /* 0x00000001050b7819 */ /* 0x000fe200000006ff */
[----:B------:R-:W-:Y:S04]  /*00f0*/  BSSY.RECONVERGENT B0, `(.L_x_1) ;  /* 0x000000b000007945 */ /* 0x000fe80003800200 */
[----:B--2---:R-:W-:-:S05]  /*0100*/  IMAD R2, R0, R11, RZ ;  /* 0x0000000b00027224 */ /* 0x004fca00078e02ff */
[----:B------:R-:W-:-:S04]  /*0110*/  VIADDMNMX R3, R2, R5, R2, !PT ;  /* 0x0000000502037246 */ /* 0x000fc80007800102 */
[----:B--2---:R-:W-:-:S13]  /*0120*/  ISETP.GE.AND P0, PT, R3, UR6, PT ;  /* 0x0000000603007c0c */ /* 0x004fda000bf06270 */
[----:B------:R-:W-:Y:S05]  /*0130*/  @P0 BRA `(.L_x_2) ;  /* 0x0000000000180947 */ /* 0x000fea0003800000 */
[----:B-1----:R-:W-:-:S05]  /*0140*/  IMAD.WIDE R2, R2, 0x4, R6 ;  /* 0x0000000402027825 */ /* 0x002fca00078e0206 */
[----:B0-----:R-:W2:Y:S01]  /*0150*/  LDG.E R8, desc[UR4][R2.64] ;  /* 0x0000000402087981 */ /* 0x001ea2000c1e1900 */
[----:B------:R-:W-:-:S06]  /*0160*/  IMAD.WIDE R4, R5, 0x4, R2 ;  /* 0x0000000405047825 */ /* 0x000fcc00078e0202 */
[----:B------:R-:W2:Y:S02]  /*0170*/  LDG.E R5, desc[UR4][R4.64] ;  /* 0x0000000404057981 */ /* 0x000ea4000c1e1900 */
[----:B--2---:R-:W-:-:S05]  /*0180*/  IMAD R9, R8, R5, RZ ;  /* 0x0000000508097224 */ /* 0x004fca00078e02ff */
[----:B------:R2:W-:Y:S02]  /*0190*/  STG.E desc[UR4][R2.64], R9 ;  /* 0x0000000902007986 */ /* 0x0005e4000c101904 */
.L_x_2:
[----:B0-----:R-:W-:Y:S05]  /*01a0*/  BSYNC.RECONVERGENT B0 ;  /* 0x0000000000007941 */ /* 0x001fea0003800200 */
.L_x_1:
[----:B------:R-:W-:Y:S01]  /*01b0*/  BAR.SYNC.DEFER_BLOCKING 0x0 ;  /* 0x0000000000007b1d */ /* 0x000fe20000010000 */
[----:B------:R-:W-:Y:S02]  /*01c0*/  ISETP.GE.AND P0, PT, R11, UR6, PT ;  /* 0x000000060b007c0c */ /* 0x000fe4000bf06270 */
[----:B------:R-:W-:-:S11]  /*01d0*/  MOV R5, R11 ;  /* 0x0000000b00057202 */ /* 0x000fd60000000f00 */
[----:B------:R-:W-:Y:S05]  /*01e0*/  @!P0 BRA `(.L_x_3) ;  /* 0xfffffffc00bc8947 */ /* 0x000fea000383ffff */
.L_x_0:
[----:B------:R-:W-:-:S13]  /*01f0*/  ISETP.NE.AND P0, PT, R0, RZ, PT ;  /* 0x000000ff0000720c */ /* 0x000fda0003f05270 */
[----:B0-----:R-:W-:Y:S05]  /*0200*/  @P0 EXIT ;  /* 0x000000000000094d */ /* 0x001fea0003800000 */
[----:B--2---:R-:W0:Y:S02]  /*0210*/  LDC.64 R2, c[0x0][0x380] ;  /* 0x0000e000ff027b82 */ /* 0x004e240000000a00 */
[----:B0-----:R-:W2:Y:S06]  /*0220*/  LDG.E R3, desc[UR4][R2.64] ;  /* 0x0000000402037981 */ /* 0x001eac000c1e1900 */
[----:B------:R-:W2:Y:S02]  /*0230*/  LDC.64 R4, c[0x0][0x390] ;  /* 0x0000e400ff047b82 */ /* 0x000ea40000000a00 */
[----:B--2---:R-:W-:Y:S01]  /*0240*/  STG.E desc[UR4][R4.64], R3 ;  /* 0x0000000304007986 */ /* 0x004fe2000c101904 */
[----:B------:R-:W-:Y:S05]  /*0250*/  EXIT ;  /* 0x000000000000794d */ /* 0x000fea0003800000 */
.L_x_4:
[----:B------:R-:W-:-:S00]  /*0260*/  BRA `(.L_x_4) ;  /* 0xfffffffc00fc7947 */ /* 0x000fc0000383ffff */
[----:B------:R-:W-:-:S00]  /*0270*/  NOP ;  /* 0x0000000000007918 */ /* 0x000fc00000000000 */
        /* <DEDUP_REMOVED lines=8> */
.L_x_20:


//--------------------- .text._Z12reductionSumPiiS_ --------------------------
	.section	.text._Z12reductionSumPiiS_,"ax",@progbits
	.align	128
        .global         _Z12reductionSumPiiS_
        .type           _Z12reductionSumPiiS_,@function
        .size           _Z12reductionSumPiiS_,(.L_x_21 - _Z12reductionSumPiiS_)
        .other          _Z12reductionSumPiiS_,@"STO_CUDA_ENTRY STV_DEFAULT"
_Z12reductionSumPiiS_:
.text._Z12reductionSumPiiS_:
        /* <DEDUP_REMOVED lines=12> */
[----:B------:R-:W-:Y:S01]  /*00c0*/  IMAD.MOV.U32 R5, RZ, RZ, 0x1 ;  /* 0x00000001ff057424 */ /* 0x000fe200078e00ff */
[----:B------:R-:W2:Y:S06]  /*00d0*/  LDCU UR6, c[0x0][0x388] ;  /* 0x00007100ff0677ac */ /* 0x000eac0008000800 */
.L_x_8:
[----:B------:R-:W-:Y:S01]  /*00e0*/  IMAD.SHL.U32 R11, R5, 0x2, RZ ;  /* 0x00000002050b7824 */ /* 0x000fe200078e00ff */
[----:B------:R-:W-:Y:S03]  /*00f0*/  BSSY.RECONVERGENT B0, `(.L_x_6) ;  /* 0x000000b000007945 */ /* 0x000fe60003800200 */
        /* <DEDUP_REMOVED lines=8> */
[----:B--2---:R-:W-:-:S05]  /*0180*/  IADD3 R9, PT, PT, R8, R5, RZ ;  /* 0x0000000508097210 */ /* 0x004fca0007ffe0ff */
[----:B------:R2:W-:Y:S02]  /*0190*/  STG.E desc[UR4][R2.64], R9 ;  /* 0x0000000902007986 */ /* 0x0005e4000c101904 */
.L_x_7:
[----:B0-----:R-:W-:Y:S05]  /*01a0*/  BSYNC.RECONVERGENT B0 ;  /* 0x0000000000007941 */ /* 0x001fea0003800200 */
.L_x_6:
[----:B------:R-:W-:Y:S01]  /*01b0*/  BAR.SYNC.DEFER_BLOCKING 0x0 ;  /* 0x0000000000007b1d */ /* 0x000fe20000010000 */
[----:B------:R-:W-:Y:S02]  /*01c0*/  ISETP.GE.AND P0, PT, R11, UR6, PT ;  /* 0x000000060b007c0c */ /* 0x000fe4000bf06270 */
[----:B------:R-:W-:-:S11]  /*01d0*/  MOV R5, R11 ;  /* 0x0000000b00057202 */ /* 0x000fd60000000f00 */
[----:B------:R-:W-:Y:S05]  /*01e0*/  @!P0 BRA `(.L_x_8) ;  /* 0xfffffffc00bc8947 */ /* 0x000fea000383ffff */
.L_x_5:
[----:B------:R-:W-:-:S13]  /*01f0*/  ISETP.NE.AND P0, PT, R0, RZ, PT ;  /* 0x000000ff0000720c */ /* 0x000fda0003f05270 */
[----:B0-----:R-:W-:Y:S05]  /*0200*/  @P0 EXIT ;  /* 0x000000000000094d */ /* 0x001fea0003800000 */
[----:B--2---:R-:W0:Y:S02]  /*0210*/  LDC.64 R2, c[0x0][0x380] ;  /* 0x0000e000ff027b82 */ /* 0x004e240000000a00 */
[----:B0-----:R-:W2:Y:S06]  /*0220*/  LDG.E R3, desc[UR4][R2.64] ;  /* 0x0000000402037981 */ /* 0x001eac000c1e1900 */
[----:B------:R-:W2:Y:S02]  /*0230*/  LDC.64 R4, c[0x0][0x390] ;  /* 0x0000e400ff047b82 */ /* 0x000ea40000000a00 */
[----:B--2---:R-:W-:Y:S01]  /*0240*/  STG.E desc[UR4][R4.64], R3 ;  /* 0x0000000304007986 */ /* 0x004fe2000c101904 */
[----:B------:R-:W-:Y:S05]  /*0250*/  EXIT ;  /* 0x000000000000794d */ /* 0x000fea0003800000 */
.L_x_9:
        /* <DEDUP_REMOVED lines=10> */
.L_x_21:


//--------------------- .text._Z15minGPUReductionPiiS_ --------------------------
	.section	.text._Z15minGPUReductionPiiS_,"ax",@progbits
	.align	128
        .global         _Z15minGPUReductionPiiS_
        .type           _Z15minGPUReductionPiiS_,@function
        .size           _Z15minGPUReductionPiiS_,(.L_x_22 - _Z15minGPUReductionPiiS_)
        .other          _Z15minGPUReductionPiiS_,@"STO_CUDA_ENTRY STV_DEFAULT"
_Z15minGPUReductionPiiS_:
.text._Z15minGPUReductionPiiS_:
        /* <DEDUP_REMOVED lines=14> */
.L_x_13:
        /* <DEDUP_REMOVED lines=10> */
[----:B--2---:R-:W-:-:S05]  /*0180*/  VIMNMX R9, PT, PT, R8, R5, PT ;  /* 0x0000000508097248 */ /* 0x004fca0003fe0100 */
[----:B------:R2:W-:Y:S02]  /*0190*/  STG.E desc[UR4][R2.64], R9 ;  /* 0x0000000902007986 */ /* 0x0005e4000c101904 */
.L_x_12:
[----:B0-----:R-:W-:Y:S05]  /*01a0*/  BSYNC.RECONVERGENT B0 ;  /* 0x0000000000007941 */ /* 0x001fea0003800200 */
.L_x_11:
[----:B------:R-:W-:Y:S01]  /*01b0*/  BAR.SYNC.DEFER_BLOCKING 0x0 ;  /* 0x0000000000007b1d */ /* 0x000fe20000010000 */
[----:B------:R-:W-:Y:S01]  /*01c0*/  ISETP.GE.AND P0, PT, R11, UR6, PT ;  /* 0x000000060b007c0c */ /* 0x000fe2000bf06270 */
[----:B------:R-:W-:-:S12]  /*01d0*/  IMAD.MOV.U32 R5, RZ, RZ, R11 ;  /* 0x000000ffff057224 */ /* 0x000fd800078e000b */
[----:B------:R-:W-:Y:S05]  /*01e0*/  @!P0 BRA `(.L_x_13) ;  /* 0xfffffffc00bc8947 */ /* 0x000fea000383ffff */
.L_x_10:
[----:B------:R-:W-:-:S13]  /*01f0*/  ISETP.NE.AND P0, PT, R0, RZ, PT ;  /* 0x000000ff0000720c */ /* 0x000fda0003f05270 */
[----:B0-----:R-:W-:Y:S05]  /*0200*/  @P0 EXIT ;  /* 0x000000000000094d */ /* 0x001fea0003800000 */
[----:B--2---:R-:W0:Y:S02]  /*0210*/  LDC.64 R2, c[0x0][0x380] ;  /* 0x0000e000ff027b82 */ /* 0x004e240000000a00 */
[----:B0-----:R-:W2:Y:S06]  /*0220*/  LDG.E R3, desc[UR4][R2.64] ;  /* 0x0000000402037981 */ /* 0x001eac000c1e1900 */
[----:B------:R-:W2:Y:S02]  /*0230*/  LDC.64 R4, c[0x0][0x390] ;  /* 0x0000e400ff047b82 */ /* 0x000ea40000000a00 */
[----:B--2---:R-:W-:Y:S01]  /*0240*/  STG.E desc[UR4][R4.64], R3 ;  /* 0x0000000304007986 */ /* 0x004fe2000c101904 */
[----:B------:R-:W-:Y:S05]  /*0250*/  EXIT ;  /* 0x000000000000794d */ /* 0x000fea0003800000 */
.L_x_14:
        /* <DEDUP_REMOVED lines=10> */
.L_x_22:


//--------------------- .text._Z12reductionMaxPiiS_ --------------------------
	.section	.text._Z12reductionMaxPiiS_,"ax",@progbits
	.align	128
        .global         _Z12reductionMaxPiiS_
        .type           _Z12reductionMaxPiiS_,@function
        .size           _Z12reductionMaxPiiS_,(.L_x_23 - _Z12reductionMaxPiiS_)
        .other          _Z12reductionMaxPiiS_,@"STO_CUDA_ENTRY STV_DEFAULT"
_Z12reductionMaxPiiS_:
.text._Z12reductionMaxPiiS_:
        /* <DEDUP_REMOVED lines=14> */
.L_x_18:
        /* <DEDUP_REMOVED lines=10> */
[----:B--2---:R-:W-:-:S05]  /*0180*/  VIMNMX R9, PT, PT, R8, R5, !PT ;  /* 0x0000000508097248 */ /* 0x004fca0007fe0100 */
[----:B------:R2:W-:Y:S02]  /*0190*/  STG.E desc[UR4][R2.64], R9 ;  /* 0x0000000902007986 */ /* 0x0005e4000c101904 */
.L_x_17:
[----:B0-----:R-:W-:Y:S05]  /*01a0*/  BSYNC.RECONVERGENT B0 ;  /* 0x0000000000007941 */ /* 0x001fea0003800200 */
.L_x_16:
[----:B------:R-:W-:Y:S01]  /*01b0*/  BAR.SYNC.DEFER_BLOCKING 0x0 ;  /* 0x0000000000007b1d */ /* 0x000fe20000010000 */
[----:B------:R-:W-:Y:S01]  /*01c0*/  ISETP.GE.AND P0, PT, R11, UR6, PT ;  /* 0x000000060b007c0c */ /* 0x000fe2000bf06270 */
[----:B------:R-:W-:-:S12]  /*01d0*/  IMAD.MOV.U32 R5, RZ, RZ, R11 ;  /* 0x000000ffff057224 */ /* 0x000fd800078e000b */
[----:B------:R-:W-:Y:S05]  /*01e0*/  @!P0 BRA `(.L_x_18) ;  /* 0xfffffffc00bc8947 */ /* 0x000fea000383ffff */
.L_x_15:
[----:B------:R-:W-:-:S13]  /*01f0*/  ISETP.NE.AND P0, PT, R0, RZ, PT ;  /* 0x000000ff0000720c */ /* 0x000fda0003f05270 */
[----:B0-----:R-:W-:Y:S05]  /*0200*/  @P0 EXIT ;  /* 0x000000000000094d */ /* 0x001fea0003800000 */
[----:B--2---:R-:W0:Y:S02]  /*0210*/  LDC.64 R2, c[0x0][0x380] ;  /* 0x0000e000ff027b82 */ /* 0x004e240000000a00 */
[----:B0-----:R-:W2:Y:S06]  /*0220*/  LDG.E R3, desc[UR4][R2.64] ;  /* 0x0000000402037981 */ /* 0x001eac000c1e1900 */
[----:B------:R-:W2:Y:S02]  /*0230*/  LDC.64 R4, c[0x0][0x390] ;  /* 0x0000e400ff047b82 */ /* 0x000ea40000000a00 */
[----:B--2---:R-:W-:Y:S01]  /*0240*/  STG.E desc[UR4][R4.64], R3 ;  /* 0x0000000304007986 */ /* 0x004fe2000c101904 */
[----:B------:R-:W-:Y:S05]  /*0250*/  EXIT ;  /* 0x000000000000794d */ /* 0x000fea0003800000 */
.L_x_19:
        /* <DEDUP_REMOVED lines=10> */
.L_x_23:


//--------------------- .nv.shared.reserved.0     --------------------------
	.section	.nv.shared.reserved.0,"aw",@nobits
	.weak		__nv_reservedSMEM_offset_0_alias
	.size		__nv_reservedSMEM_offset_0_alias, 0, 64
	.other		__nv_reservedSMEM_offset_0_alias,@"STO_CUDA_RESERVED_SHARED STV_DEFAULT"
__nv_reservedSMEM_offset_0_alias:
	.zero		0
	.zero		64


//--------------------- .nv.constant0._Z17reductionMultiplyPiiS_ --------------------------
	.section	.nv.constant0._Z17reductionMultiplyPiiS_,"a",@progbits
	.sectionflags	@""
	.align	4
.nv.constant0._Z17reductionMultiplyPiiS_:
	.zero		920


//--------------------- .nv.constant0._Z12reductionSumPiiS_ --------------------------
	.section	.nv.constant0._Z12reductionSumPiiS_,"a",@progbits
	.sectionflags	@""
	.align	4
.nv.constant0._Z12reductionSumPiiS_:
	.zero		920


//--------------------- .nv.constant0._Z15minGPUReductionPiiS_ --------------------------
	.section	.nv.constant0._Z15minGPUReductionPiiS_,"a",@progbits
	.sectionflags	@""
	.align	4
.nv.constant0._Z15minGPUReductionPiiS_:
	.zero		920


//--------------------- .nv.constant0._Z12reductionMaxPiiS_ --------------------------
	.section	.nv.constant0._Z12reductionMaxPiiS_,"a",@progbits
	.sectionflags	@""
	.align	4
.nv.constant0._Z12reductionMaxPiiS_:
	.zero		920


//--------------------- SYMBOLS --------------------------

	.type		.nv.reservedSmem.offset0,@object
	.size		.nv.reservedSmem.offset0,0x4
